	.headerflags	@"EF_CUDA_TEXMODE_UNIFIED EF_CUDA_64BIT_ADDRESS EF_CUDA_ACCELERATORS EF_CUDA_SM90 EF_CUDA_VIRTUAL_SM(EF_CUDA_SM90)"
	.elftype	@"ET_EXEC"


//--------------------- .nv.info                  --------------------------
	.section	.nv.info,"",@"SHT_CUDA_INFO"
	.align	4


	//----- nvinfo : EIATTR_REGCOUNT
	.align		4
        /*0000*/ 	.byte	0x04, 0x2f
        /*0002*/ 	.short	(.L_3 - .L_2)
	.align		4
.L_2:
        /*0004*/ 	.word	index@(triton_poi_fused__native_batch_norm_legit_no_training_relu_threshold_backward_10)
        /*0008*/ 	.word	0x0000002c


	//----- nvinfo : EIATTR_MIN_STACK_SIZE
	.align		4
.L_3:
        /*000c*/ 	.byte	0x04, 0x12
        /*000e*/ 	.short	(.L_5 - .L_4)
	.align		4
.L_4:
        /*0010*/ 	.word	index@(triton_poi_fused__native_batch_norm_legit_no_training_relu_threshold_backward_10)
        /*0014*/ 	.word	0x00000000


	//----- nvinfo : EIATTR_FRAME_SIZE
	.align		4
.L_5:
        /*0018*/ 	.byte	0x04, 0x11
        /*001a*/ 	.short	(.L_7 - .L_6)
	.align		4
.L_6:
        /*001c*/ 	.word	index@(triton_poi_fused__native_batch_norm_legit_no_training_relu_threshold_backward_10)
        /*0020*/ 	.word	0x00000000


	//----- nvinfo : EIATTR_MIN_STACK_SIZE
	.align		4
.L_7:
        /*0024*/ 	.byte	0x04, 0x12
        /*0026*/ 	.short	(.L_9 - .L_8)
	.align		4
.L_8:
        /*0028*/ 	.word	index@(triton_poi_fused__native_batch_norm_legit_no_training_relu_threshold_backward_10)
        /*002c*/ 	.word	0x00000000
.L_9:


//--------------------- .nv.info.triton_poi_fused__native_batch_norm_legit_no_training_relu_threshold_backward_10 --------------------------
	.section	.nv.info.triton_poi_fused__native_batch_norm_legit_no_training_relu_threshold_backward_10,"",@"SHT_CUDA_INFO"
	.sectionflags	@""
	.align	4


	//----- nvinfo : EIATTR_CUDA_API_VERSION
	.align		4
        /*0000*/ 	.byte	0x04, 0x37
        /*0002*/ 	.short	(.L_11 - .L_10)
.L_10:
        /*0004*/ 	.word	0x0000007c


	//----- nvinfo : EIATTR_KPARAM_INFO
	.align		4
.L_11:
        /*0008*/ 	.byte	0x04, 0x17
        /*000a*/ 	.short	(.L_13 - .L_12)
.L_12:
        /*000c*/ 	.word	0x00000000
        /*0010*/ 	.short	0x0008
        /*0012*/ 	.short	0x003c
        /*0014*/ 	.byte	0x00, 0xf0, 0x11, 0x00


	//----- nvinfo : EIATTR_KPARAM_INFO
	.align		4
.L_13:
        /*0018*/ 	.byte	0x04, 0x17
        /*001a*/ 	.short	(.L_15 - .L_14)
.L_14:
        /*001c*/ 	.word	0x00000000
        /*0020*/ 	.short	0x0007
        /*0022*/ 	.short	0x0038
        /*0024*/ 	.byte	0x00, 0xf0, 0x11, 0x00


	//----- nvinfo : EIATTR_KPARAM_INFO
	.align		4
.L_15:
        /*0028*/ 	.byte	0x04, 0x17
        /*002a*/ 	.short	(.L_17 - .L_16)
.L_16:
        /*002c*/ 	.word	0x00000000
        /*0030*/ 	.short	0x0006
        /*0032*/ 	.short	0x0030
        /*0034*/ 	.byte	0x00, 0xf4, 0x21, 0x00


	//----- nvinfo : EIATTR_KPARAM_INFO
	.align		4
.L_17:
        /*0038*/ 	.byte	0x04, 0x17
        /*003a*/ 	.short	(.L_19 - .L_18)
.L_18:
        /*003c*/ 	.word	0x00000000
        /*0040*/ 	.short	0x0005
        /*0042*/ 	.short	0x0028
        /*0044*/ 	.byte	0x00, 0xf4, 0x21, 0x00


	//----- nvinfo : EIATTR_KPARAM_INFO
	.align		4
.L_19:
        /*0048*/ 	.byte	0x04, 0x17
        /*004a*/ 	.short	(.L_21 - .L_20)
.L_20:
        /*004c*/ 	.word	0x00000000
        /*0050*/ 	.short	0x0004
        /*0052*/ 	.short	0x0020
        /*0054*/ 	.byte	0x00, 0xf4, 0x21, 0x00


	//----- nvinfo : EIATTR_KPARAM_INFO
	.align		4
.L_21:
        /*0058*/ 	.byte	0x04, 0x17
        /*005a*/ 	.short	(.L_23 - .L_22)
.L_22:
        /*005c*/ 	.word	0x00000000
        /*0060*/ 	.short	0x0003
        /*0062*/ 	.short	0x0018
        /*0064*/ 	.byte	0x00, 0xf4, 0x21, 0x00


	//----- nvinfo : EIATTR_KPARAM_INFO
	.align		4
.L_23:
        /*0068*/ 	.byte	0x04, 0x17
        /*006a*/ 	.short	(.L_25 - .L_24)
.L_24:
        /*006c*/ 	.word	0x00000000
        /*0070*/ 	.short	0x0002
        /*0072*/ 	.short	0x0010
        /*0074*/ 	.byte	0x00, 0xf4, 0x21, 0x00


	//----- nvinfo : EIATTR_KPARAM_INFO
	.align		4
.L_25:
        /*0078*/ 	.byte	0x04, 0x17
        /*007a*/ 	.short	(.L_27 - .L_26)
.L_26:
        /*007c*/ 	.word	0x00000000
        /*0080*/ 	.short	0x0001
        /*0082*/ 	.short	0x0008
        /*0084*/ 	.byte	0x00, 0xf4, 0x21, 0x00


	//----- nvinfo : EIATTR_KPARAM_INFO
	.align		4
.L_27:
        /*0088*/ 	.byte	0x04, 0x17
        /*008a*/ 	.short	(.L_29 - .L_28)
.L_28:
        /*008c*/ 	.word	0x00000000
        /*0090*/ 	.short	0x0000
        /*0092*/ 	.short	0x0000
        /*0094*/ 	.byte	0x00, 0xf4, 0x21, 0x00


	//----- nvinfo : EIATTR_SPARSE_MMA_MASK
	.align		4
.L_29:
        /*0098*/ 	.byte	0x03, 0x50
        /*009a*/ 	.short	0x0000


	//----- nvinfo : EIATTR_MAXREG_COUNT
	.align		4
        /*009c*/ 	.byte	0x03, 0x1b
        /*009e*/ 	.short	0x00ff


	//----- nvinfo : EIATTR_EXIT_INSTR_OFFSETS
	.align		4
        /*00a0*/ 	.byte	0x04, 0x1c
        /*00a2*/ 	.short	(.L_31 - .L_30)


	//   ....[0]....
.L_30:
        /*00a4*/ 	.word	0x00001230


	//   ....[1]....
        /*00a8*/ 	.word	0x00001250


	//----- nvinfo : EIATTR_REQNTID
	.align		4
.L_31:
        /*00ac*/ 	.byte	0x04, 0x10
        /*00ae*/ 	.short	(.L_33 - .L_32)
.L_32:
        /*00b0*/ 	.word	0x00000080
        /*00b4*/ 	.word	0x00000001
        /*00b8*/ 	.word	0x00000001


	//----- nvinfo : EIATTR_CBANK_PARAM_SIZE
	.align		4
.L_33:
        /*00bc*/ 	.byte	0x03, 0x19
        /*00be*/ 	.short	0x0040


	//----- nvinfo : EIATTR_PARAM_CBANK
	.align		4
        /*00c0*/ 	.byte	0x04, 0x0a
        /*00c2*/ 	.short	(.L_35 - .L_34)
	.align		4
.L_34:
        /*00c4*/ 	.word	index@(.nv.constant0.triton_poi_fused__native_batch_norm_legit_no_training_relu_threshold_backward_10)
        /*00c8*/ 	.short	0x0210
        /*00ca*/ 	.short	0x0040


	//----- nvinfo : EIATTR_SW_WAR
	.align		4
.L_35:
        /*00cc*/ 	.byte	0x04, 0x36
        /*00ce*/ 	.short	(.L_37 - .L_36)
.L_36:
        /*00d0*/ 	.word	0x00000008
.L_37:


//--------------------- .nv.callgraph             --------------------------
	.section	.nv.callgraph,"",@"SHT_CUDA_CALLGRAPH"
	.align	4
	.sectionentsize	8
	.align		4
        /*0000*/ 	.word	0x00000000
	.align		4
        /*0004*/ 	.word	0xffffffff
	.align		4
        /*0008*/ 	.word	0x00000000
	.align		4
        /*000c*/ 	.word	0xfffffffe
	.align		4
        /*0010*/ 	.word	0x00000000
	.align		4
        /*0014*/ 	.word	0xfffffffd
	.align		4
        /*0018*/ 	.word	0x00000000
	.align		4
        /*001c*/ 	.word	0xfffffffc


//--------------------- .nv.constant4             --------------------------
	.section	.nv.constant4,"a",@progbits
	.align	8
	.align		8
.nv.constant4:
        /*0000*/ 	.dword	_$_str
	.align		8
        /*0008*/ 	.dword	_$_str_$_2


//--------------------- .text.triton_poi_fused__native_batch_norm_legit_no_training_relu_threshold_backward_10 --------------------------
	.section	.text.triton_poi_fused__native_batch_norm_legit_no_training_relu_threshold_backward_10,"ax",@progbits
	.sectionflags	@"SHF_BARRIERS=1"
	.align	128
        .global         triton_poi_fused__native_batch_norm_legit_no_training_relu_threshold_backward_10
        .type           triton_poi_fused__native_batch_norm_legit_no_training_relu_threshold_backward_10,@function
        .size           triton_poi_fused__native_batch_norm_legit_no_training_relu_threshold_backward_10,(.L_x_1 - triton_poi_fused__native_batch_norm_legit_no_training_relu_threshold_backward_10)
        .other          triton_poi_fused__native_batch_norm_legit_no_training_relu_threshold_backward_10,@"STO_CUDA_ENTRY STV_DEFAULT"
triton_poi_fused__native_batch_norm_legit_no_training_relu_threshold_backward_10:
.text.triton_poi_fused__native_batch_norm_legit_no_training_relu_threshold_backward_10:
[----:B------:R-:W0:Y:S01]  /*0000*/  LDC R1, c[0x0][0x28] ;  /* 0x00000a00ff017b82 */ /* 0x000e220000000800 */
[----:B------:R-:W1:Y:S07]  /*0010*/  S2R R21, SR_CTAID.Y ;  /* 0x0000000000157919 */ /* 0x000e6e0000002600 */
[----:B------:R-:W2:Y:S01]  /*0020*/  LDC.64 R34, c[0x0][0x220] ;  /* 0x00008800ff227b82 */ /* 0x000ea20000000a00 */
[----:B------:R-:W-:Y:S02]  /*0030*/  CS2R R4, SRZ ;  /* 0x0000000000047805 */ /* 0x000fe4000001ff00 */
[----:B------:R-:W-:Y:S01]  /*0040*/  CS2R R6, SRZ ;  /* 0x0000000000067805 */ /* 0x000fe2000001ff00 */
[----:B------:R-:W3:Y:S01]  /*0050*/  S2R R0, SR_TID.X ;  /* 0x0000000000007919 */ /* 0x000ee20000002100 */
[----:B------:R-:W-:Y:S01]  /*0060*/  ULDC.64 UR6, c[0x0][0x208] ;  /* 0x0000820000067ab9 */ /* 0x000fe20000000a00 */
[----:B------:R-:W4:Y:S02]  /*0070*/  S2R R36, SR_CTAID.X ;  /* 0x0000000000247919 */ /* 0x000f240000002500 */
[----:B------:R-:W5:Y:S08]  /*0080*/  LDC.64 R30, c[0x0][0x218] ;  /* 0x00008600ff1e7b82 */ /* 0x000f700000000a00 */
[----:B------:R-:W4:Y:S01]  /*0090*/  LDC.64 R26, c[0x0][0x210] ;  /* 0x00008400ff1a7b82 */ /* 0x000f220000000a00 */
[----:B------:R-:W-:-:S02]  /*00a0*/  CS2R R10, SRZ ;  /* 0x00000000000a7805 */ /* 0x000fc4000001ff00 */
[----:B------:R-:W-:Y:S02]  /*00b0*/  CS2R R12, SRZ ;  /* 0x00000000000c7805 */ /* 0x000fe4000001ff00 */
[----:B------:R-:W-:Y:S01]  /*00c0*/  CS2R R14, SRZ ;  /* 0x00000000000e7805 */ /* 0x000fe2000001ff00 */
[----:B------:R-:W-:Y:S02]  /*00d0*/  IMAD.MOV.U32 R38, RZ, RZ, 0x3e800000 ;  /* 0x3e800000ff267424 */ /* 0x000fe400078e00ff */
[----:B------:R-:W5:Y:S01]  /*00e0*/  LDC.64 R40, c[0x0][0x230] ;  /* 0x00008c00ff287b82 */ /* 0x000f620000000a00 */
[----:B-1----:R-:W-:Y:S02]  /*00f0*/  IMAD.SHL.U32 R37, R21, 0x20, RZ ;  /* 0x0000002015257824 */ /* 0x002fe400078e00ff */
[----:B---3--:R-:W-:-:S05]  /*0100*/  IMAD.SHL.U32 R20, R0, 0x8, RZ ;  /* 0x0000000800147824 */ /* 0x008fca00078e00ff */
[----:B------:R-:W-:-:S04]  /*0110*/  LOP3.LUT R20, R37, 0x18, R20, 0xf8, !PT ;  /* 0x0000001825147812 */ /* 0x000fc800078ef814 */
[----:B------:R-:W-:Y:S02]  /*0120*/  SHF.R.S32.HI R3, RZ, 0x1f, R20 ;  /* 0x0000001fff037819 */ /* 0x000fe40000011414 */
[----:B------:R-:W-:Y:S02]  /*0130*/  ISETP.GE.AND P1, PT, R20, 0x200, PT ;  /* 0x000002001400780c */ /* 0x000fe40003f26270 */
[----:B------:R-:W-:-:S04]  /*0140*/  LEA.HI R2, R3, R20, RZ, 0x7 ;  /* 0x0000001403027211 */ /* 0x000fc800078f38ff */
[----:B------:R-:W-:-:S05]  /*0150*/  LOP3.LUT R3, R2, 0xffffff80, RZ, 0xc0, !PT ;  /* 0xffffff8002037812 */ /* 0x000fca00078ec0ff */
[----:B------:R-:W-:-:S04]  /*0160*/  IMAD.IADD R24, R20, 0x1, -R3 ;  /* 0x0000000114187824 */ /* 0x000fc800078e0a03 */
[----:B--2---:R-:W-:-:S05]  /*0170*/  IMAD.WIDE R8, R24, 0x4, R34 ;  /* 0x0000000418087825 */ /* 0x004fca00078e0222 */
[----:B------:R1:W2:Y:S01]  /*0180*/  @!P1 LDG.E.EL.128 R4, desc[UR6][R8.64] ;  /* 0x0000000608049981 */ /* 0x0002a2000c2e1d00 */
[----:B------:R-:W-:Y:S01]  /*0190*/  SHF.R.U32.HI R3, RZ, 0x2, R0 ;  /* 0x00000002ff037819 */ /* 0x000fe20000011600 */
[----:B----4-:R-:W-:Y:S02]  /*01a0*/  IMAD.SHL.U32 R36, R36, 0x20, RZ ;  /* 0x0000002024247824 */ /* 0x010fe400078e00ff */
[----:B------:R-:W-:Y:S01]  /*01b0*/  IMAD.SHL.U32 R2, R2, 0x40, RZ ;  /* 0x0000004002027824 */ /* 0x000fe200078e00ff */
[----:B------:R-:W-:Y:S01]  /*01c0*/  SGXT.U32 R3, R3, 0x5 ;  /* 0x000000050303781a */ /* 0x000fe20000000000 */
[----:B-----5:R-:W-:-:S03]  /*01d0*/  IMAD.WIDE R16, R24, 0x4, R30 ;  /* 0x0000000418107825 */ /* 0x020fc600078e021e */
[----:B------:R-:W-:Y:S02]  /*01e0*/  LOP3.LUT R25, R36, R3, RZ, 0xfc, !PT ;  /* 0x0000000324197212 */ /* 0x000fe400078efcff */
[----:B-1----:R-:W-:Y:S02]  /*01f0*/  CS2R R8, SRZ ;  /* 0x0000000000087805 */ /* 0x002fe4000001ff00 */
[----:B------:R-:W-:Y:S01]  /*0200*/  LOP3.LUT R2, R2, 0xffffe000, RZ, 0xc0, !PT ;  /* 0xffffe00002027812 */ /* 0x000fe200078ec0ff */
[----:B------:R1:W3:Y:S01]  /*0210*/  @!P1 LDG.E.EL.128 R12, desc[UR6][R16.64] ;  /* 0x00000006100c9981 */ /* 0x0002e2000c2e1d00 */
[----:B------:R-:W-:-:S03]  /*0220*/  ISETP.GE.AND P0, PT, R25, 0x40, PT ;  /* 0x000000401900780c */ /* 0x000fc60003f06270 */
[----:B------:R-:W-:Y:S01]  /*0230*/  IMAD R25, R25, 0x80, R2 ;  /* 0x0000008019197824 */ /* 0x000fe200078e0202 */
[----:B------:R-:W-:-:S03]  /*0240*/  ISETP.LT.AND P0, PT, R20, 0x200, !P0 ;  /* 0x000002001400780c */ /* 0x000fc60004701270 */
[----:B------:R-:W-:-:S04]  /*0250*/  IMAD.IADD R2, R24, 0x1, R25 ;  /* 0x0000000118027824 */ /* 0x000fc800078e0219 */
[----:B0-----:R-:W-:-:S06]  /*0260*/  IMAD.WIDE R18, R2, 0x4, R26 ;  /* 0x0000000402127825 */ /* 0x001fcc00078e021a */
[----:B------:R-:W3:Y:S01]  /*0270*/  @P0 LDG.E.EL.128 R8, desc[UR6][R18.64] ;  /* 0x0000000612080981 */ /* 0x000ee2000c2e1d00 */
[----:B------:R-:W-:Y:S02]  /*0280*/  SHF.R.S32.HI R21, RZ, 0x1a, R21 ;  /* 0x0000001aff157819 */ /* 0x000fe40000011415 */
[----:B------:R-:W-:Y:S01]  /*0290*/  LOP3.LUT R20, R20, 0x4, RZ, 0xfc, !PT ;  /* 0x0000000414147812 */ /* 0x000fe200078efcff */
[----:B--2---:R-:W-:Y:S01]  /*02a0*/  FADD R5, R5, 9.9999997473787516356e-06 ;  /* 0x3727c5ac05057421 */ /* 0x004fe20000000000 */
[----:B------:R-:W-:-:S03]  /*02b0*/  FADD R6, R6, 9.9999997473787516356e-06 ;  /* 0x3727c5ac06067421 */ /* 0x000fc60000000000 */
[----:B------:R-:W0:Y:S01]  /*02c0*/  MUFU.SQRT R23, R5 ;  /* 0x0000000500177308 */ /* 0x000e220000002000 */
[----:B------:R-:W-:-:S07]  /*02d0*/  FADD R7, R7, 9.9999997473787516356e-06 ;  /* 0x3727c5ac07077421 */ /* 0x000fce0000000000 */
[----:B------:R-:W2:Y:S08]  /*02e0*/  MUFU.SQRT R28, R6 ;  /* 0x00000006001c7308 */ /* 0x000eb00000002000 */
[----:B------:R-:W4:Y:S01]  /*02f0*/  MUFU.SQRT R22, R7 ;  /* 0x0000000700167308 */ /* 0x000f220000002000 */
[C---:B0-----:R-:W-:Y:S02]  /*0300*/  FSETP.GT.AND P6, PT, R23.reuse, 8.50705917302346158658e+37, PT ;  /* 0x7e8000001700780b */ /* 0x041fe40003fc4000 */
[----:B------:R-:W-:-:S02]  /*0310*/  FSETP.GEU.AND P5, PT, R23, 1.175494350822287508e-38, PT ;  /* 0x008000001700780b */ /* 0x000fc40003fae000 */
[C---:B--2---:R-:W-:Y:S02]  /*0320*/  FSETP.GT.AND P4, PT, R28.reuse, 8.50705917302346158658e+37, PT ;  /* 0x7e8000001c00780b */ /* 0x044fe40003f84000 */
[----:B------:R-:W-:Y:S02]  /*0330*/  FSETP.GEU.AND P2, PT, R28, 1.175494350822287508e-38, PT ;  /* 0x008000001c00780b */ /* 0x000fe40003f4e000 */
[----:B-1----:R-:W-:Y:S02]  /*0340*/  FSEL R16, R38, 1, P6 ;  /* 0x3f80000026107808 */ /* 0x002fe40003000000 */
[----:B----4-:R-:W-:-:S03]  /*0350*/  FSETP.GT.AND P3, PT, R22, 8.50705917302346158658e+37, PT ;  /* 0x7e8000001600780b */ /* 0x010fc60003f64000 */
[----:B------:R-:W-:Y:S01]  /*0360*/  @P6 FMUL R23, R23, 0.25 ;  /* 0x3e80000017176820 */ /* 0x000fe20000400000 */
[----:B------:R-:W-:Y:S02]  /*0370*/  FSETP.GEU.AND P6, PT, R22, 1.175494350822287508e-38, PT ;  /* 0x008000001600780b */ /* 0x000fe40003fce000 */
[----:B------:R-:W-:Y:S01]  /*0380*/  SGXT R7, R21, 0x1 ;  /* 0x000000011507781a */ /* 0x000fe20000000200 */
[----:B------:R-:W-:-:S03]  /*0390*/  @P4 FMUL R28, R28, 0.25 ;  /* 0x3e8000001c1c4820 */ /* 0x000fc60000400000 */
[----:B------:R-:W-:Y:S01]  /*03a0*/  LEA.HI R7, R7, R20, RZ, 0x7 ;  /* 0x0000001407077211 */ /* 0x000fe200078f38ff */
[----:B------:R-:W-:Y:S01]  /*03b0*/  @!P5 FMUL R23, R23, 16777216 ;  /* 0x4b8000001717d820 */ /* 0x000fe20000400000 */
[----:B------:R-:W-:Y:S02]  /*03c0*/  @!P2 FMUL R28, R28, 16777216 ;  /* 0x4b8000001c1ca820 */ /* 0x000fe40000400000 */
[----:B------:R-:W-:Y:S01]  /*03d0*/  LOP3.LUT R39, R7, 0xffffff80, RZ, 0xc0, !PT ;  /* 0xffffff8007277812 */ /* 0x000fe200078ec0ff */
[----:B------:R-:W-:Y:S01]  /*03e0*/  @P3 FMUL R22, R22, 0.25 ;  /* 0x3e80000016163820 */ /* 0x000fe20000400000 */
[----:B------:R-:W0:Y:S01]  /*03f0*/  LDC.64 R6, c[0x0][0x228] ;  /* 0x00008a00ff067b82 */ /* 0x000e220000000a00 */
[----:B------:R-:W1:Y:S02]  /*0400*/  MUFU.RCP R17, R23 ;  /* 0x0000001700117308 */ /* 0x000e640000001000 */
[----:B------:R-:W-:Y:S01]  /*0410*/  @!P6 FMUL R22, R22, 16777216 ;  /* 0x4b8000001616e820 */ /* 0x000fe20000400000 */
[----:B---3--:R-:W-:-:S05]  /*0420*/  FADD R10, -R14, R10 ;  /* 0x0000000a0e0a7221 */ /* 0x008fca0000000100 */
[----:B------:R-:W2:Y:S01]  /*0430*/  MUFU.RCP R5, R28 ;  /* 0x0000001c00057308 */ /* 0x000ea20000001000 */
[----:B------:R-:W-:-:S07]  /*0440*/  FSEL R14, R38, 1, P4 ;  /* 0x3f800000260e7808 */ /* 0x000fce0002000000 */
[----:B------:R-:W3:Y:S01]  /*0450*/  MUFU.RCP R18, R22 ;  /* 0x0000001600127308 */ /* 0x000ee20000001000 */
[----:B------:R-:W-:Y:S01]  /*0460*/  FSEL R19, R38, 1, P3 ;  /* 0x3f80000026137808 */ /* 0x000fe20001800000 */
[----:B------:R-:W-:Y:S01]  /*0470*/  @!P5 FMUL R16, R16, 16777216 ;  /* 0x4b8000001010d820 */ /* 0x000fe20000400000 */
[----:B------:R-:W-:Y:S01]  /*0480*/  @!P2 FMUL R14, R14, 16777216 ;  /* 0x4b8000000e0ea820 */ /* 0x000fe20000400000 */
[----:B------:R-:W-:Y:S02]  /*0490*/  IMAD.IADD R39, R20, 0x1, -R39 ;  /* 0x0000000114277824 */ /* 0x000fe400078e0a27 */
[----:B------:R-:W-:Y:S01]  /*04a0*/  FADD R20, -R13, R9 ;  /* 0x000000090d147221 */ /* 0x000fe20000000100 */
[----:B-1----:R-:W-:Y:S01]  /*04b0*/  FMUL R17, R17, R16 ;  /* 0x0000001011117220 */ /* 0x002fe20000400000 */
[----:B------:R-:W-:Y:S01]  /*04c0*/  @!P6 FMUL R19, R19, 16777216 ;  /* 0x4b8000001313e820 */ /* 0x000fe20000400000 */
[----:B--2---:R-:W-:Y:S01]  /*04d0*/  FMUL R9, R5, R14 ;  /* 0x0000000e05097220 */ /* 0x004fe20000400000 */
[----:B------:R-:W-:Y:S01]  /*04e0*/  FADD R13, -R15, R11 ;  /* 0x0000000b0f0d7221 */ /* 0x000fe20000000100 */
[----:B------:R-:W-:Y:S01]  /*04f0*/  FMUL R5, R17, R20 ;  /* 0x0000001411057220 */ /* 0x000fe20000400000 */
[----:B------:R-:W-:Y:S01]  /*0500*/  CS2R R16, SRZ ;  /* 0x0000000000107805 */ /* 0x000fe2000001ff00 */
[----:B------:R-:W-:Y:S01]  /*0510*/  FMUL R9, R9, R10 ;  /* 0x0000000a09097220 */ /* 0x000fe20000400000 */
[----:B0-----:R-:W-:-:S04]  /*0520*/  IMAD.WIDE R10, R24, 0x4, R6 ;  /* 0x00000004180a7825 */ /* 0x001fc800078e0206 */
[----:B---3--:R-:W-:Y:S01]  /*0530*/  FMUL R14, R18, R19 ;  /* 0x00000013120e7220 */ /* 0x008fe20000400000 */
[----:B------:R-:W-:Y:S02]  /*0540*/  CS2R R18, SRZ ;  /* 0x0000000000127805 */ /* 0x000fe4000001ff00 */
[----:B------:R-:W-:Y:S02]  /*0550*/  CS2R R20, SRZ ;  /* 0x0000000000147805 */ /* 0x000fe4000001ff00 */
[----:B------:R-:W-:Y:S02]  /*0560*/  CS2R R22, SRZ ;  /* 0x0000000000167805 */ /* 0x000fe4000001ff00 */
[----:B------:R0:W2:Y:S02]  /*0570*/  @!P1 LDG.E.EL.128 R16, desc[UR6][R10.64] ;  /* 0x000000060a109981 */ /* 0x0000a4000c2e1d00 */
[----:B0-----:R-:W-:-:S05]  /*0580*/  IMAD.WIDE R10, R24, 0x4, R40 ;  /* 0x00000004180a7825 */ /* 0x001fca00078e0228 */
[----:B------:R0:W2:Y:S01]  /*0590*/  @!P1 LDG.E.EL.128 R20, desc[UR6][R10.64] ;  /* 0x000000060a149981 */ /* 0x0000a2000c2e1d00 */
[----:B------:R-:W-:-:S04]  /*05a0*/  IMAD.IADD R25, R39, 0x1, R25 ;  /* 0x0000000127197824 */ /* 0x000fc800078e0219 */
[----:B0-----:R-:W-:Y:S01]  /*05b0*/  IMAD.WIDE R10, R25, 0x4, R26 ;  /* 0x00000004190a7825 */ /* 0x001fe200078e021a */
[----:B------:R-:W-:Y:S02]  /*05c0*/  CS2R R24, SRZ ;  /* 0x0000000000187805 */ /* 0x000fe4000001ff00 */
[----:B------:R-:W-:Y:S02]  /*05d0*/  CS2R R26, SRZ ;  /* 0x00000000001a7805 */ /* 0x000fe4000001ff00 */
[----:B------:R-:W-:-:S04]  /*05e0*/  CS2R R32, SRZ ;  /* 0x0000000000207805 */ /* 0x000fc8000001ff00 */
[----:B------:R0:W3:Y:S02]  /*05f0*/  @P0 LDG.E.EL.128 R24, desc[UR6][R10.64] ;  /* 0x000000060a180981 */ /* 0x0000e4000c2e1d00 */
[----:B0-----:R-:W-:Y:S01]  /*0600*/  IMAD.WIDE R10, R39, 0x4, R34 ;  /* 0x00000004270a7825 */ /* 0x001fe200078e0222 */
[----:B------:R-:W-:-:S06]  /*0610*/  CS2R R34, SRZ ;  /* 0x0000000000227805 */ /* 0x000fcc000001ff00 */
[----:B------:R0:W4:Y:S01]  /*0620*/  @!P1 LDG.E.EL.128 R32, desc[UR6][R10.64] ;  /* 0x000000060a209981 */ /* 0x000122000c2e1d00 */
[----:B------:R-:W-:Y:S01]  /*0630*/  FMUL R13, R14, R13 ;  /* 0x0000000d0e0d7220 */ /* 0x000fe20000400000 */
[----:B------:R-:W-:Y:S01]  /*0640*/  IMAD.WIDE R14, R39, 0x4, R30 ;  /* 0x00000004270e7825 */ /* 0x000fe200078e021e */
[----:B------:R-:W-:Y:S02]  /*0650*/  CS2R R28, SRZ ;  /* 0x00000000001c7805 */ /* 0x000fe4000001ff00 */
[----:B------:R-:W-:Y:S01]  /*0660*/  CS2R R30, SRZ ;  /* 0x00000000001e7805 */ /* 0x000fe2000001ff00 */
[----:B------:R-:W-:-:S05]  /*0670*/  FADD R8, -R12, R8 ;  /* 0x000000080c087221 */ /* 0x000fca0000000100 */
[----:B------:R1:W3:Y:S01]  /*0680*/  @!P1 LDG.E.EL.128 R28, desc[UR6][R14.64] ;  /* 0x000000060e1c9981 */ /* 0x0002e2000c2e1d00 */
[----:B------:R-:W-:-:S04]  /*0690*/  IMAD.WIDE R40, R39, 0x4, R40 ;  /* 0x0000000427287825 */ /* 0x000fc800078e0228 */
[----:B--2---:R-:W-:Y:S01]  /*06a0*/  FFMA R17, R5, R17, R21 ;  /* 0x0000001105117223 */ /* 0x004fe20000000015 */
[----:B------:R-:W-:Y:S01]  /*06b0*/  FADD R5, R4, 9.9999997473787516356e-06 ;  /* 0x3727c5ac04057421 */ /* 0x000fe20000000000 */
[----:B------:R-:W-:-:S03]  /*06c0*/  FFMA R18, R9, R18, R22 ;  /* 0x0000001209127223 */ /* 0x000fc60000000016 */
[----:B------:R-:W2:Y:S02]  /*06d0*/  MUFU.SQRT R9, R5 ;  /* 0x0000000500097308 */ /* 0x000ea40000002000 */
[C---:B--2---:R-:W-:Y:S02]  /*06e0*/  FSETP.GT.AND P2, PT, R9.reuse, 8.50705917302346158658e+37, PT ;  /* 0x7e8000000900780b */ /* 0x044fe40003f44000 */
[----:B------:R-:W-:-:S11]  /*06f0*/  FSETP.GEU.AND P3, PT, R9, 1.175494350822287508e-38, PT ;  /* 0x008000000900780b */ /* 0x000fd60003f6e000 */
[----:B------:R-:W-:-:S04]  /*0700*/  @P2 FMUL R9, R9, 0.25 ;  /* 0x3e80000009092820 */ /* 0x000fc80000400000 */
[----:B------:R-:W-:-:S06]  /*0710*/  @!P3 FMUL R9, R9, 16777216 ;  /* 0x4b8000000909b820 */ /* 0x000fcc0000400000 */
[----:B------:R-:W0:Y:S01]  /*0720*/  MUFU.RCP R9, R9 ;  /* 0x0000000900097308 */ /* 0x000e220000001000 */
[----:B------:R-:W-:-:S05]  /*0730*/  FSEL R4, R38, 1, P2 ;  /* 0x3f80000026047808 */ /* 0x000fca0001000000 */
[----:B------:R-:W-:Y:S01]  /*0740*/  @!P3 FMUL R4, R4, 16777216 ;  /* 0x4b8000000404b820 */ /* 0x000fe20000400000 */
[----:B------:R-:W-:Y:S01]  /*0750*/  FFMA R19, R13, R19, R23 ;  /* 0x000000130d137223 */ /* 0x000fe20000000017 */
[----:B------:R-:W-:Y:S01]  /*0760*/  IMAD.WIDE R12, R39, 0x4, R6 ;  /* 0x00000004270c7825 */ /* 0x000fe200078e0206 */
[----:B------:R-:W-:-:S03]  /*0770*/  CS2R R6, SRZ ;  /* 0x0000000000067805 */ /* 0x000fc6000001ff00 */
[----:B0-----:R-:W-:Y:S01]  /*0780*/  FMUL R11, R9, R4 ;  /* 0x00000004090b7220 */ /* 0x001fe20000400000 */
[----:B------:R-:W-:-:S03]  /*0790*/  CS2R R4, SRZ ;  /* 0x0000000000047805 */ /* 0x000fc6000001ff00 */
[----:B-1----:R-:W-:Y:S01]  /*07a0*/  FMUL R15, R11, R8 ;  /* 0x000000080b0f7220 */ /* 0x002fe20000400000 */
[----:B------:R-:W-:Y:S02]  /*07b0*/  CS2R R8, SRZ ;  /* 0x0000000000087805 */ /* 0x000fe4000001ff00 */
[----:B------:R-:W-:Y:S01]  /*07c0*/  CS2R R10, SRZ ;  /* 0x00000000000a7805 */ /* 0x000fe2000001ff00 */
[----:B------:R0:W2:Y:S05]  /*07d0*/  @!P1 LDG.E.EL.128 R4, desc[UR6][R12.64] ;  /* 0x000000060c049981 */ /* 0x0000aa000c2e1d00 */
[----:B------:R1:W2:Y:S01]  /*07e0*/  @!P1 LDG.E.EL.128 R8, desc[UR6][R40.64] ;  /* 0x0000000628089981 */ /* 0x0002a2000c2e1d00 */
[----:B------:R-:W5:Y:S01]  /*07f0*/  S2UR UR5, SR_CgaCtaId ;  /* 0x00000000000579c3 */ /* 0x000f620000008800 */
[----:B------:R-:W-:Y:S01]  /*0800*/  IMAD.SHL.U32 R14, R0, 0x100, RZ ;  /* 0x00000100000e7824 */ /* 0x000fe200078e00ff */
[----:B------:R-:W-:-:S04]  /*0810*/  UMOV UR4, 0x400 ;  /* 0x0000040000047882 */ /* 0x000fc80000000000 */
[----:B0-----:R-:W-:Y:S01]  /*0820*/  LOP3.LUT R12, R14, 0x300, RZ, 0xc0, !PT ;  /* 0x000003000e0c7812 */ /* 0x001fe200078ec0ff */
[----:B------:R-:W-:-:S03]  /*0830*/  FFMA R15, R15, R16, R20 ;  /* 0x000000100f0f7223 */ /* 0x000fc60000000014 */
[C---:B------:R-:W-:Y:S02]  /*0840*/  LOP3.LUT R13, R12.reuse, R3, RZ, 0xfc, !PT ;  /* 0x000000030c0d7212 */ /* 0x040fe400078efcff */
[----:B------:R-:W-:-:S04]  /*0850*/  LOP3.LUT R14, R12, 0x20, RZ, 0xfc, !PT ;  /* 0x000000200c0e7812 */ /* 0x000fc800078efcff */
[-C--:B------:R-:W-:Y:S02]  /*0860*/  LEA.HI R14, R14, R13.reuse, RZ, 0x1b ;  /* 0x0000000d0e0e7211 */ /* 0x080fe400078fd8ff */
[----:B------:R-:W-:Y:S01]  /*0870*/  LEA.HI R3, R12, R13, RZ, 0x1b ;  /* 0x0000000d0c037211 */ /* 0x000fe200078fd8ff */
[----:B-----5:R-:W-:Y:S01]  /*0880*/  UPRMT UR4, UR5, 0x654, UR4 ;  /* 0x0000065405047896 */ /* 0x020fe20008000004 */
[----:B------:R-:W-:Y:S01]  /*0890*/  FSETP.GEU.AND P1, PT, R15, RZ, PT ;  /* 0x000000ff0f00720b */ /* 0x000fe20003f2e000 */
[----:B----4-:R-:W-:-:S04]  /*08a0*/  FADD R32, R32, 9.9999997473787516356e-06 ;  /* 0x3727c5ac20207421 */ /* 0x010fc80000000000 */
[----:B------:R-:W-:Y:S02]  /*08b0*/  LEA R20, R14, UR4, 0x2 ;  /* 0x000000040e147c11 */ /* 0x000fe4000f8e10ff */
[----:B------:R-:W-:Y:S02]  /*08c0*/  LOP3.LUT R14, R12, 0x40, RZ, 0xfc, !PT ;  /* 0x000000400c0e7812 */ /* 0x000fe400078efcff */
[----:B------:R-:W-:Y:S02]  /*08d0*/  LEA R16, R3, UR4, 0x2 ;  /* 0x0000000403107c11 */ /* 0x000fe4000f8e10ff */
[----:B------:R-:W-:Y:S02]  /*08e0*/  FSEL R3, R15, RZ, P1 ;  /* 0x000000ff0f037208 */ /* 0x000fe40000800000 */
[----:B------:R-:W-:Y:S02]  /*08f0*/  FSETP.GEU.AND P1, PT, R17, RZ, PT ;  /* 0x000000ff1100720b */ /* 0x000fe40003f2e000 */
[----:B------:R-:W-:-:S02]  /*0900*/  LEA.HI R15, R14, R13, RZ, 0x1b ;  /* 0x0000000d0e0f7211 */ /* 0x000fc400078fd8ff */
[----:B------:R-:W0:Y:S01]  /*0910*/  MUFU.SQRT R14, R32 ;  /* 0x00000020000e7308 */ /* 0x000e220000002000 */
[----:B------:R-:W-:Y:S01]  /*0920*/  FSEL R17, R17, RZ, P1 ;  /* 0x000000ff11117208 */ /* 0x000fe20000800000 */
[----:B------:R-:W-:Y:S01]  /*0930*/  FADD R33, R33, 9.9999997473787516356e-06 ;  /* 0x3727c5ac21217421 */ /* 0x000fe20000000000 */
[----:B------:R-:W-:Y:S01]  /*0940*/  STS [R16], R3 ;  /* 0x0000000310007388 */ /* 0x000fe20000000800 */
[----:B------:R-:W-:-:S03]  /*0950*/  LEA R21, R15, UR4, 0x2 ;  /* 0x000000040f157c11 */ /* 0x000fc6000f8e10ff */
[----:B------:R4:W-:Y:S01]  /*0960*/  STS [R20+0x80], R17 ;  /* 0x0000801114007388 */ /* 0x0009e20000000800 */
[----:B------:R-:W5:Y:S01]  /*0970*/  MUFU.SQRT R15, R33 ;  /* 0x00000021000f7308 */ /* 0x000f620000002000 */
[----:B------:R-:W-:Y:S01]  /*0980*/  FSETP.GEU.AND P1, PT, R18, RZ, PT ;  /* 0x000000ff1200720b */ /* 0x000fe20003f2e000 */
[----:B------:R-:W-:Y:S01]  /*0990*/  FADD R34, R34, 9.9999997473787516356e-06 ;  /* 0x3727c5ac22227421 */ /* 0x000fe20000000000 */
[----:B------:R-:W-:Y:S01]  /*09a0*/  FADD R35, R35, 9.9999997473787516356e-06 ;  /* 0x3727c5ac23237421 */ /* 0x000fe20000000000 */
[----:B----4-:R-:W-:-:S04]  /*09b0*/  LOP3.LUT R20, R12, 0x60, RZ, 0xfc, !PT ;  /* 0x000000600c147812 */ /* 0x010fc800078efcff */
[----:B------:R-:W-:Y:S02]  /*09c0*/  LEA.HI R20, R20, R13, RZ, 0x1b ;  /* 0x0000000d14147211 */ /* 0x000fe400078fd8ff */
[----:B0-----:R-:W-:Y:S01]  /*09d0*/  FSETP.GT.AND P3, PT, R14, 8.50705917302346158658e+37, PT ;  /* 0x7e8000000e00780b */ /* 0x001fe20003f64000 */
[----:B------:R-:W0:Y:S01]  /*09e0*/  MUFU.SQRT R16, R34 ;  /* 0x0000002200107308 */ /* 0x000e220000002000 */
[----:B------:R-:W-:Y:S02]  /*09f0*/  FSEL R18, R18, RZ, P1 ;  /* 0x000000ff12127208 */ /* 0x000fe40000800000 */
[----:B------:R-:W-:Y:S02]  /*0a00*/  LEA R22, R20, UR4, 0x2 ;  /* 0x0000000414167c11 */ /* 0x000fe4000f8e10ff */
[C---:B------:R-:W-:Y:S02]  /*0a10*/  FSETP.GEU.AND P1, PT, R19.reuse, RZ, PT ;  /* 0x000000ff1300720b */ /* 0x040fe40003f2e000 */
[----:B------:R-:W-:Y:S01]  /*0a20*/  FSETP.GEU.AND P5, PT, R14, 1.175494350822287508e-38, PT ;  /* 0x008000000e00780b */ /* 0x000fe20003fae000 */
[----:B------:R-:W4:Y:S01]  /*0a30*/  MUFU.SQRT R20, R35 ;  /* 0x0000002300147308 */ /* 0x000f220000002000 */
[----:B------:R-:W-:-:S02]  /*0a40*/  FSEL R19, R19, RZ, P1 ;  /* 0x000000ff13137208 */ /* 0x000fc40000800000 */
[----:B-----5:R-:W-:Y:S01]  /*0a50*/  FSETP.GT.AND P1, PT, R15, 8.50705917302346158658e+37, PT ;  /* 0x7e8000000f00780b */ /* 0x020fe20003f24000 */
[----:B------:R5:W-:Y:S01]  /*0a60*/  STS [R21+0x100], R18 ;  /* 0x0001001215007388 */ /* 0x000be20000000800 */
[----:B------:R-:W-:Y:S01]  /*0a70*/  @P3 FMUL R14, R14, 0.25 ;  /* 0x3e8000000e0e3820 */ /* 0x000fe20000400000 */
[----:B0-----:R-:W-:Y:S02]  /*0a80*/  FSETP.GT.AND P4, PT, R16, 8.50705917302346158658e+37, PT ;  /* 0x7e8000001000780b */ /* 0x001fe40003f84000 */
[----:B-----5:R-:W-:-:S04]  /*0a90*/  FSEL R21, R38, 1, P3 ;  /* 0x3f80000026157808 */ /* 0x020fc80001800000 */
[----:B------:R-:W-:Y:S01]  /*0aa0*/  @!P5 FMUL R14, R14, 16777216 ;  /* 0x4b8000000e0ed820 */ /* 0x000fe20000400000 */
[----:B------:R0:W-:Y:S01]  /*0ab0*/  STS [R22+0x180], R19 ;  /* 0x0001801316007388 */ /* 0x0001e20000000800 */
[----:B------:R-:W-:Y:S01]  /*0ac0*/  @!P5 FMUL R21, R21, 16777216 ;  /* 0x4b8000001515d820 */ /* 0x000fe20000400000 */
[----:B----4-:R-:W-:Y:S02]  /*0ad0*/  FSETP.GT.AND P5, PT, R20, 8.50705917302346158658e+37, PT ;  /* 0x7e8000001400780b */ /* 0x010fe40003fa4000 */
[C---:B------:R-:W-:Y:S01]  /*0ae0*/  FSETP.GEU.AND P2, PT, R15.reuse, 1.175494350822287508e-38, PT ;  /* 0x008000000f00780b */ /* 0x040fe20003f4e000 */
[----:B------:R-:W-:Y:S01]  /*0af0*/  @P1 FMUL R15, R15, 0.25 ;  /* 0x3e8000000f0f1820 */ /* 0x000fe20000400000 */
[----:B------:R-:W-:Y:S02]  /*0b00*/  FSETP.GEU.AND P3, PT, R16, 1.175494350822287508e-38, PT ;  /* 0x008000001000780b */ /* 0x000fe40003f6e000 */
[----:B0-----:R-:W-:Y:S02]  /*0b10*/  FSEL R22, R38, 1, P1 ;  /* 0x3f80000026167808 */ /* 0x001fe40000800000 */
[----:B------:R-:W-:Y:S01]  /*0b20*/  FSETP.GEU.AND P1, PT, R20, 1.175494350822287508e-38, PT ;  /* 0x008000001400780b */ /* 0x000fe20003f2e000 */
[----:B------:R-:W-:-:S04]  /*0b30*/  @P4 FMUL R16, R16, 0.25 ;  /* 0x3e80000010104820 */ /* 0x000fc80000400000 */
[----:B------:R-:W-:Y:S02]  /*0b40*/  @P5 FMUL R20, R20, 0.25 ;  /* 0x3e80000014145820 */ /* 0x000fe40000400000 */
[----:B------:R-:W-:Y:S02]  /*0b50*/  @!P2 FMUL R15, R15, 16777216 ;  /* 0x4b8000000f0fa820 */ /* 0x000fe40000400000 */
[----:B------:R-:W-:Y:S01]  /*0b60*/  @!P3 FMUL R16, R16, 16777216 ;  /* 0x4b8000001010b820 */ /* 0x000fe20000400000 */
[----:B------:R-:W0:Y:S03]  /*0b70*/  MUFU.RCP R14, R14 ;  /* 0x0000000e000e7308 */ /* 0x000e260000001000 */
[----:B------:R-:W-:-:S05]  /*0b80*/  @!P1 FMUL R20, R20, 16777216 ;  /* 0x4b80000014149820 */ /* 0x000fca0000400000 */
[----:B------:R-:W4:Y:S01]  /*0b90*/  MUFU.RCP R15, R15 ;  /* 0x0000000f000f7308 */ /* 0x000f220000001000 */
[----:B---3--:R-:W-:Y:S01]  /*0ba0*/  FADD R25, -R29, R25 ;  /* 0x000000191d197221 */ /* 0x008fe20000000100 */
[----:B------:R-:W-:-:S06]  /*0bb0*/  FADD R27, -R31, R27 ;  /* 0x0000001b1f1b7221 */ /* 0x000fcc0000000100 */
[----:B------:R-:W3:Y:S01]  /*0bc0*/  MUFU.RCP R16, R16 ;  /* 0x0000001000107308 */ /* 0x000ee20000001000 */
[----:B------:R-:W-:-:S07]  /*0bd0*/  FSEL R29, R38, 1, P4 ;  /* 0x3f800000261d7808 */ /* 0x000fce0002000000 */
[----:B------:R-:W5:Y:S01]  /*0be0*/  MUFU.RCP R20, R20 ;  /* 0x0000001400147308 */ /* 0x000f620000001000 */
[----:B------:R-:W-:Y:S01]  /*0bf0*/  FSEL R31, R38, 1, P5 ;  /* 0x3f800000261f7808 */ /* 0x000fe20002800000 */
[----:B------:R-:W-:Y:S01]  /*0c00*/  @!P2 FMUL R22, R22, 16777216 ;  /* 0x4b8000001616a820 */ /* 0x000fe20000400000 */
[----:B------:R-:W-:Y:S01]  /*0c10*/  @!P3 FMUL R29, R29, 16777216 ;  /* 0x4b8000001d1db820 */ /* 0x000fe20000400000 */
[----:B------:R-:W-:Y:S01]  /*0c20*/  FADD R24, -R28, R24 ;  /* 0x000000181c187221 */ /* 0x000fe20000000100 */
[----:B0-----:R-:W-:Y:S01]  /*0c30*/  FMUL R21, R14, R21 ;  /* 0x000000150e157220 */ /* 0x001fe20000400000 */
[----:B------:R-:W-:Y:S01]  /*0c40*/  @!P1 FMUL R31, R31, 16777216 ;  /* 0x4b8000001f1f9820 */ /* 0x000fe20000400000 */
[----:B----4-:R-:W-:Y:S01]  /*0c50*/  FMUL R22, R15, R22 ;  /* 0x000000160f167220 */ /* 0x010fe20000400000 */
[----:B------:R-:W-:Y:S01]  /*0c60*/  FADD R26, -R30, R26 ;  /* 0x0000001a1e1a7221 */ /* 0x000fe20000000100 */
[----:B---3--:R-:W-:Y:S01]  /*0c70*/  FMUL R29, R16, R29 ;  /* 0x0000001d101d7220 */ /* 0x008fe20000400000 */
[----:B------:R-:W-:Y:S01]  /*0c80*/  FMUL R21, R21, R24 ;  /* 0x0000001815157220 */ /* 0x000fe20000400000 */
[----:B------:R-:W-:Y:S01]  /*0c90*/  FMUL R22, R22, R25 ;  /* 0x0000001916167220 */ /* 0x000fe20000400000 */
[----:B-----5:R-:W-:Y:S01]  /*0ca0*/  FMUL R20, R20, R31 ;  /* 0x0000001f14147220 */ /* 0x020fe20000400000 */
[----:B------:R-:W-:Y:S01]  /*0cb0*/  FMUL R29, R29, R26 ;  /* 0x0000001a1d1d7220 */ /* 0x000fe20000400000 */
[----:B------:R-:W-:-:S02]  /*0cc0*/  LOP3.LUT R34, R12, 0x80, RZ, 0xfc, !PT ;  /* 0x000000800c227812 */ /* 0x000fc400078efcff */
[----:B------:R-:W-:Y:S01]  /*0cd0*/  FMUL R20, R20, R27 ;  /* 0x0000001b14147220 */ /* 0x000fe20000400000 */
[C---:B-1----:R-:W-:Y:S02]  /*0ce0*/  LOP3.LUT R40, R12.reuse, 0xa0, RZ, 0xfc, !PT ;  /* 0x000000a00c287812 */ /* 0x042fe400078efcff */
[C---:B------:R-:W-:Y:S02]  /*0cf0*/  LOP3.LUT R30, R12.reuse, 0xc0, RZ, 0xfc, !PT ;  /* 0x000000c00c1e7812 */ /* 0x040fe400078efcff */
[----:B------:R-:W-:Y:S02]  /*0d00*/  LOP3.LUT R32, R12, 0xe0, RZ, 0xfc, !PT ;  /* 0x000000e00c207812 */ /* 0x000fe400078efcff */
[-C--:B------:R-:W-:Y:S02]  /*0d10*/  LEA.HI R12, R34, R13.reuse, RZ, 0x1b ;  /* 0x0000000d220c7211 */ /* 0x080fe400078fd8ff */
[-C--:B------:R-:W-:Y:S02]  /*0d20*/  LEA.HI R23, R40, R13.reuse, RZ, 0x1b ;  /* 0x0000000d28177211 */ /* 0x080fe400078fd8ff */
[----:B------:R-:W-:-:S02]  /*0d30*/  LEA.HI R30, R30, R13, RZ, 0x1b ;  /* 0x0000000d1e1e7211 */ /* 0x000fc400078fd8ff */
[----:B------:R-:W-:Y:S01]  /*0d40*/  LEA.HI R13, R32, R13, RZ, 0x1b ;  /* 0x0000000d200d7211 */ /* 0x000fe200078fd8ff */
[----:B------:R-:W-:-:S05]  /*0d50*/  IMAD.SHL.U32 R15, R0, 0x4, RZ ;  /* 0x00000004000f7824 */ /* 0x000fca00078e00ff */
[----:B------:R-:W-:Y:S02]  /*0d60*/  SHF.R.U32.HI R14, RZ, 0x5, R15 ;  /* 0x00000005ff0e7819 */ /* 0x000fe4000001160f */
[----:B------:R-:W-:Y:S02]  /*0d70*/  LOP3.LUT R16, R15, 0x1fc, RZ, 0xc0, !PT ;  /* 0x000001fc0f107812 */ /* 0x000fe400078ec0ff */
[----:B------:R-:W-:Y:S02]  /*0d80*/  SGXT.U32 R31, R14, 0x4 ;  /* 0x000000040e1f781a */ /* 0x000fe40000000000 */
[----:B------:R-:W-:-:S03]  /*0d90*/  LOP3.LUT R33, R16, 0x200, RZ, 0xfc, !PT ;  /* 0x0000020010217812 */ /* 0x000fc600078efcff */
[----:B------:R-:W-:Y:S01]  /*0da0*/  IMAD.IADD R14, R16, 0x1, R31 ;  /* 0x00000001100e7824 */ /* 0x000fe200078e021f */
[----:B------:R-:W-:-:S04]  /*0db0*/  LEA.HI R16, R33, R16, RZ, 0x1b ;  /* 0x0000001021107211 */ /* 0x000fc800078fd8ff */
[----:B------:R-:W-:Y:S02]  /*0dc0*/  LEA R14, R14, UR4, 0x2 ;  /* 0x000000040e0e7c11 */ /* 0x000fe4000f8e10ff */
[----:B------:R-:W-:Y:S02]  /*0dd0*/  LEA R16, R16, UR4, 0x2 ;  /* 0x0000000410107c11 */ /* 0x000fe4000f8e10ff */
[----:B------:R-:W-:Y:S02]  /*0de0*/  SHF.R.U32.HI R0, RZ, 0x3, R0 ;  /* 0x00000003ff007819 */ /* 0x000fe40000011600 */
[----:B------:R-:W-:Y:S02]  /*0df0*/  LOP3.LUT R15, R36, 0x1c, R15, 0xf8, !PT ;  /* 0x0000001c240f7812 */ /* 0x000fe400078ef80f */
[----:B------:R-:W-:-:S04]  /*0e00*/  SGXT.U32 R0, R0, 0x4 ;  /* 0x000000040000781a */ /* 0x000fc80000000000 */
[----:B------:R-:W-:Y:S02]  /*0e10*/  LOP3.LUT R0, R0, R37, RZ, 0xfc, !PT ;  /* 0x0000002500007212 */ /* 0x000fe400078efcff */
[----:B------:R-:W-:Y:S02]  /*0e20*/  FSETP.GTU.AND P5, PT, R18, RZ, PT ;  /* 0x000000ff1200720b */ /* 0x000fe40003fac000 */
[----:B------:R-:W-:Y:S02]  /*0e30*/  FSETP.GTU.AND P6, PT, R19, RZ, PT ;  /* 0x000000ff1300720b */ /* 0x000fe40003fcc000 */
[----:B------:R-:W-:Y:S01]  /*0e40*/  SEL R19, RZ, 0x1, P5 ;  /* 0x00000001ff137807 */ /* 0x000fe20002800000 */
[----:B--2---:R-:W-:Y:S01]  /*0e50*/  FFMA R4, R21, R4, R8 ;  /* 0x0000000415047223 */ /* 0x004fe20000000008 */
[----:B------:R-:W-:Y:S01]  /*0e60*/  FFMA R5, R22, R5, R9 ;  /* 0x0000000516057223 */ /* 0x000fe20000000009 */
[----:B------:R-:W-:Y:S01]  /*0e70*/  FFMA R6, R29, R6, R10 ;  /* 0x000000061d067223 */ /* 0x000fe2000000000a */
[----:B------:R-:W-:-:S02]  /*0e80*/  FFMA R11, R20, R7, R11 ;  /* 0x00000007140b7223 */ /* 0x000fc4000000000b */
[----:B------:R-:W-:Y:S02]  /*0e90*/  FSETP.GEU.AND P1, PT, R4, RZ, PT ;  /* 0x000000ff0400720b */ /* 0x000fe40003f2e000 */
[----:B------:R-:W-:Y:S02]  /*0ea0*/  FSETP.GEU.AND P2, PT, R5, RZ, PT ;  /* 0x000000ff0500720b */ /* 0x000fe40003f4e000 */
[----:B------:R-:W-:Y:S02]  /*0eb0*/  FSETP.GEU.AND P3, PT, R6, RZ, PT ;  /* 0x000000ff0600720b */ /* 0x000fe40003f6e000 */
[----:B------:R-:W-:Y:S02]  /*0ec0*/  FSETP.GEU.AND P4, PT, R11, RZ, PT ;  /* 0x000000ff0b00720b */ /* 0x000fe40003f8e000 */
[----:B------:R-:W-:Y:S02]  /*0ed0*/  LEA R7, R12, UR4, 0x2 ;  /* 0x000000040c077c11 */ /* 0x000fe4000f8e10ff */
[----:B------:R-:W-:-:S02]  /*0ee0*/  FSEL R20, R4, RZ, P1 ;  /* 0x000000ff04147208 */ /* 0x000fc40000800000 */
[----:B------:R-:W-:Y:S02]  /*0ef0*/  LEA R8, R23, UR4, 0x2 ;  /* 0x0000000417087c11 */ /* 0x000fe4000f8e10ff */
[----:B------:R-:W-:Y:S02]  /*0f00*/  FSEL R21, R5, RZ, P2 ;  /* 0x000000ff05157208 */ /* 0x000fe40001000000 */
[----:B------:R-:W-:Y:S02]  /*0f10*/  LEA R9, R30, UR4, 0x2 ;  /* 0x000000041e097c11 */ /* 0x000fe4000f8e10ff */
[----:B------:R-:W-:Y:S02]  /*0f20*/  FSEL R22, R6, RZ, P3 ;  /* 0x000000ff06167208 */ /* 0x000fe40001800000 */
[----:B------:R-:W-:Y:S01]  /*0f30*/  LEA R12, R13, UR4, 0x2 ;  /* 0x000000040d0c7c11 */ /* 0x000fe2000f8e10ff */
[----:B------:R-:W-:Y:S01]  /*0f40*/  STS [R7+0x200], R20 ;  /* 0x0002001407007388 */ /* 0x000fe20000000800 */
[----:B------:R-:W-:Y:S01]  /*0f50*/  FSEL R23, R11, RZ, P4 ;  /* 0x000000ff0b177208 */ /* 0x000fe20002000000 */
[----:B------:R-:W-:-:S02]  /*0f60*/  ULDC.64 UR4, c[0x0][0x240] ;  /* 0x0000900000047ab9 */ /* 0x000fc40000000a00 */
[----:B------:R-:W-:Y:S04]  /*0f70*/  STS [R8+0x280], R21 ;  /* 0x0002801508007388 */ /* 0x000fe80000000800 */
[----:B------:R-:W-:Y:S04]  /*0f80*/  STS [R9+0x300], R22 ;  /* 0x0003001609007388 */ /* 0x000fe80000000800 */
[----:B------:R0:W-:Y:S01]  /*0f90*/  STS [R12+0x380], R23 ;  /* 0x000380170c007388 */ /* 0x0001e20000000800 */
[----:B------:R-:W-:Y:S08]  /*0fa0*/  BAR.SYNC.DEFER_BLOCKING 0x0 ;  /* 0x0000000000007b1d */ /* 0x000ff00000010000 */
[----:B0-----:R-:W0:Y:S01]  /*0fb0*/  LDC.64 R12, c[0x0][0x238] ;  /* 0x00008e00ff0c7b82 */ /* 0x001e220000000a00 */
[----:B------:R-:W-:Y:S04]  /*0fc0*/  LDS R4, [R14] ;  /* 0x000000000e047984 */ /* 0x000fe80000000800 */
[----:B------:R-:W-:Y:S04]  /*0fd0*/  LDS R5, [R14+0x4] ;  /* 0x000004000e057984 */ /* 0x000fe80000000800 */
[----:B------:R-:W-:Y:S04]  /*0fe0*/  LDS R6, [R14+0x8] ;  /* 0x000008000e067984 */ /* 0x000fe80000000800 */
[----:B------:R1:W2:Y:S04]  /*0ff0*/  LDS R7, [R14+0xc] ;  /* 0x00000c000e077984 */ /* 0x0002a80000000800 */
[----:B------:R-:W-:Y:S04]  /*1000*/  LDS R8, [R16+0x800] ;  /* 0x0008000010087984 */ /* 0x000fe80000000800 */
[----:B------:R-:W-:Y:S04]  /*1010*/  LDS R9, [R16+0x804] ;  /* 0x0008040010097984 */ /* 0x000fe80000000800 */
[----:B------:R-:W-:Y:S04]  /*1020*/  LDS R10, [R16+0x808] ;  /* 0x00080800100a7984 */ /* 0x000fe80000000800 */
[----:B------:R3:W4:Y:S01]  /*1030*/  LDS R11, [R16+0x80c] ;  /* 0x00080c00100b7984 */ /* 0x0007220000000800 */
[----:B------:R-:W-:-:S02]  /*1040*/  ISETP.GE.AND P1, PT, R15, 0x40, PT ;  /* 0x000000400f00780c */ /* 0x000fc40003f26270 */
[----:B------:R-:W-:Y:S02]  /*1050*/  FSETP.GTU.AND P3, PT, R3, RZ, PT ;  /* 0x000000ff0300720b */ /* 0x000fe40003f6c000 */
[----:B------:R-:W-:Y:S02]  /*1060*/  FSETP.GTU.AND P4, PT, R17, RZ, PT ;  /* 0x000000ff1100720b */ /* 0x000fe40003f8c000 */
[C---:B-1----:R-:W-:Y:S01]  /*1070*/  LOP3.LUT R14, R0.reuse, 0x10, RZ, 0xfc, !PT ;  /* 0x00000010000e7812 */ /* 0x042fe200078efcff */
[C---:B------:R-:W-:Y:S01]  /*1080*/  IMAD R3, R0.reuse, 0x40, R15 ;  /* 0x0000004000037824 */ /* 0x040fe200078e020f */
[----:B------:R-:W-:Y:S02]  /*1090*/  ISETP.LT.AND P2, PT, R0, 0x200, !P1 ;  /* 0x000002000000780c */ /* 0x000fe40004f41270 */
[----:B------:R-:W-:Y:S02]  /*10a0*/  SEL R0, RZ, 0x1, P6 ;  /* 0x00000001ff007807 */ /* 0x000fe40003000000 */
[----:B---3--:R-:W-:-:S02]  /*10b0*/  SEL R16, RZ, 0x1, P4 ;  /* 0x00000001ff107807 */ /* 0x008fc40002000000 */
[----:B------:R-:W-:Y:S02]  /*10c0*/  SEL R25, RZ, 0x1, P3 ;  /* 0x00000001ff197807 */ /* 0x000fe40001800000 */
[----:B------:R-:W-:Y:S02]  /*10d0*/  ISETP.LT.AND P1, PT, R14, 0x200, !P1 ;  /* 0x000002000e00780c */ /* 0x000fe40004f21270 */
[----:B------:R-:W-:Y:S02]  /*10e0*/  FSETP.GTU.AND P6, PT, R23, RZ, PT ;  /* 0x000000ff1700720b */ /* 0x000fe40003fcc000 */
[----:B------:R-:W-:Y:S01]  /*10f0*/  FSETP.GTU.AND P5, PT, R22, RZ, PT ;  /* 0x000000ff1600720b */ /* 0x000fe20003fac000 */
[----:B------:R-:W-:Y:S01]  /*1100*/  IMAD R17, R14, 0x40, R15 ;  /* 0x000000400e117824 */ /* 0x000fe200078e020f */
[----:B------:R-:W-:Y:S01]  /*1110*/  PRMT R25, R25, 0x3340, R16 ;  /* 0x0000334019197816 */ /* 0x000fe20000000010 */
[----:B0-----:R-:W-:Y:S01]  /*1120*/  IMAD.WIDE R14, R3, 0x4, R12 ;  /* 0x00000004030e7825 */ /* 0x001fe200078e020c */
[----:B------:R-:W-:-:S02]  /*1130*/  FSETP.GTU.AND P3, PT, R20, RZ, PT ;  /* 0x000000ff1400720b */ /* 0x000fc40003f6c000 */
[----:B------:R-:W-:Y:S02]  /*1140*/  FSETP.GTU.AND P4, PT, R21, RZ, PT ;  /* 0x000000ff1500720b */ /* 0x000fe40003f8c000 */
[----:B------:R-:W-:Y:S02]  /*1150*/  SEL R3, RZ, 0x1, P6 ;  /* 0x00000001ff037807 */ /* 0x000fe40003000000 */
[----:B------:R-:W-:Y:S01]  /*1160*/  SEL R16, RZ, 0x1, P5 ;  /* 0x00000001ff107807 */ /* 0x000fe20002800000 */
[----:B------:R-:W-:Y:S01]  /*1170*/  IMAD.WIDE R12, R17, 0x4, R12 ;  /* 0x00000004110c7825 */ /* 0x000fe200078e020c */
[----:B------:R-:W-:Y:S02]  /*1180*/  SEL R17, RZ, 0x1, P4 ;  /* 0x00000001ff117807 */ /* 0x000fe40002000000 */
[----:B------:R-:W-:Y:S02]  /*1190*/  SEL R18, RZ, 0x1, P3 ;  /* 0x00000001ff127807 */ /* 0x000fe40001800000 */
[----:B------:R-:W-:-:S02]  /*11a0*/  PRMT R3, R16, 0x3340, R3 ;  /* 0x0000334010037816 */ /* 0x000fc40000000003 */
[----:B------:R-:W-:Y:S01]  /*11b0*/  IADD3 R16, P3, R2, UR4, RZ ;  /* 0x0000000402107c10 */ /* 0x000fe2000ff7e0ff */
[----:B--2---:R0:W-:Y:S01]  /*11c0*/  @P2 STG.E.128 desc[UR6][R14.64], R4 ;  /* 0x000000040e002986 */ /* 0x0041e2000c101d06 */
[----:B------:R-:W-:Y:S02]  /*11d0*/  PRMT R0, R19, 0x3340, R0 ;  /* 0x0000334013007816 */ /* 0x000fe40000000000 */
[----:B------:R-:W-:Y:S01]  /*11e0*/  PRMT R18, R18, 0x3340, R17 ;  /* 0x0000334012127816 */ /* 0x000fe20000000011 */
[----:B----4-:R0:W-:Y:S01]  /*11f0*/  @P1 STG.E.128 desc[UR6][R12.64], R8 ;  /* 0x000000080c001986 */ /* 0x0101e2000c101d06 */
[----:B------:R-:W-:Y:S02]  /*1200*/  LEA.HI.X.SX32 R17, R2, UR5, 0x1, P3 ;  /* 0x0000000502117c11 */ /* 0x000fe400098f0eff */
[----:B------:R-:W-:Y:S02]  /*1210*/  PRMT R2, R25, 0x5410, R0 ;  /* 0x0000541019027816 */ /* 0x000fe40000000000 */
[----:B------:R-:W-:Y:S01]  /*1220*/  PRMT R3, R18, 0x5410, R3 ;  /* 0x0000541012037816 */ /* 0x000fe20000000003 */
[----:B0-----:R-:W-:Y:S06]  /*1230*/  @!P0 EXIT ;  /* 0x000000000000894d */ /* 0x001fec0003800000 */
[----:B------:R-:W-:Y:S01]  /*1240*/  STG.E.64 desc[UR6][R16.64], R2 ;  /* 0x0000000210007986 */ /* 0x000fe2000c101b06 */
[----:B------:R-:W-:Y:S05]  /*1250*/  EXIT ;  /* 0x000000000000794d */ /* 0x000fea0003800000 */
.L_x_0:
[----:B------:R-:W-:-:S00]  /*1260*/  BRA `(.L_x_0) ;  /* 0xfffffffc00fc7947 */ /* 0x000fc0000383ffff */
[----:B------:R-:W-:-:S00]  /*1270*/  NOP ;  /* 0x0000000000007918 */ /* 0x000fc00000000000 */
        /* <DEDUP_REMOVED lines=8> */
.L_x_1:


//--------------------- .nv.global.init           --------------------------
	.section	.nv.global.init,"aw",@progbits
.nv.global.init:
	.type		_$_str,@object
	.size		_$_str,(_$_str_$_2 - _$_str)
_$_str:
        /*0000*/ 	.byte	0x5f, 0x5f, 0x43, 0x55, 0x44, 0x41, 0x5f, 0x46, 0x54, 0x5a, 0x00
	.type		_$_str_$_2,@object
	.size		_$_str_$_2,(.L_1 - _$_str_$_2)
_$_str_$_2:
        /*000b*/ 	.byte	0x5f, 0x5f, 0x43, 0x55, 0x44, 0x41, 0x5f, 0x50, 0x52, 0x45, 0x43, 0x5f, 0x53, 0x51, 0x52, 0x54
        /*001b*/ 	.byte	0x00
.L_1:


//--------------------- .nv.shared.triton_poi_fused__native_batch_norm_legit_no_training_relu_threshold_backward_10 --------------------------
	.section	.nv.shared.triton_poi_fused__native_batch_norm_legit_no_training_relu_threshold_backward_10,"aw",@nobits
	.sectionflags	@""
	.align	16
	.zero		1024


//--------------------- .nv.constant0.triton_poi_fused__native_batch_norm_legit_no_training_relu_threshold_backward_10 --------------------------
	.section	.nv.constant0.triton_poi_fused__native_batch_norm_legit_no_training_relu_threshold_backward_10,"a",@progbits
	.sectionflags	@""
	.align	4
.nv.constant0.triton_poi_fused__native_batch_norm_legit_no_training_relu_threshold_backward_10:
	.zero		592
